//
// Generated by NVIDIA NVVM Compiler
//
// Compiler Build ID: CL-36424714
// Cuda compilation tools, release 13.0, V13.0.88
// Based on NVVM 20.0.0
//

.version 9.0
.target sm_100
.address_size 64

	// .globl	_Z21jacobiIterationKernelPKdPdi

.visible .entry _Z21jacobiIterationKernelPKdPdi(
	.param .u64 .ptr .align 1 _Z21jacobiIterationKernelPKdPdi_param_0,
	.param .u64 .ptr .align 1 _Z21jacobiIterationKernelPKdPdi_param_1,
	.param .u32 _Z21jacobiIterationKernelPKdPdi_param_2
)
{
	.reg .pred 	%p<9>;
	.reg .b32 	%r<16>;
	.reg .b64 	%rd<15>;
	.reg .b64 	%fd<10>;

	ld.param.u64 	%rd3, [_Z21jacobiIterationKernelPKdPdi_param_0];
	ld.param.u64 	%rd4, [_Z21jacobiIterationKernelPKdPdi_param_1];
	ld.param.u32 	%r5, [_Z21jacobiIterationKernelPKdPdi_param_2];
	cvta.to.global.u64 	%rd1, %rd4;
	cvta.to.global.u64 	%rd2, %rd3;
	mov.u32 	%r6, %ctaid.x;
	mov.u32 	%r7, %ntid.x;
	mov.u32 	%r8, %tid.x;
	mad.lo.s32 	%r1, %r6, %r7, %r8;
	mov.u32 	%r9, %ctaid.y;
	mov.u32 	%r10, %ntid.y;
	mov.u32 	%r11, %tid.y;
	mad.lo.s32 	%r12, %r9, %r10, %r11;
	max.s32 	%r13, %r1, %r12;
	setp.ge.s32 	%p1, %r13, %r5;
	@%p1 bra 	$L__BB0_4;
	mad.lo.s32 	%r3, %r5, %r12, %r1;
	setp.ne.s32 	%p2, %r1, 0;
	add.s32 	%r14, %r5, -1;
	setp.ne.s32 	%p3, %r1, %r14;
	and.pred  	%p4, %p2, %p3;
	setp.ne.s32 	%p5, %r12, 0;
	and.pred  	%p6, %p5, %p4;
	setp.ne.s32 	%p7, %r12, %r14;
	and.pred  	%p8, %p6, %p7;
	@%p8 bra 	$L__BB0_3;
	mul.wide.s32 	%rd12, %r3, 8;
	add.s64 	%rd13, %rd2, %rd12;
	ld.global.nc.f64 	%fd9, [%rd13];
	add.s64 	%rd14, %rd1, %rd12;
	st.global.f64 	[%rd14], %fd9;
	bra.uni 	$L__BB0_4;
$L__BB0_3:
	mul.wide.s32 	%rd5, %r3, 8;
	add.s64 	%rd6, %rd2, %rd5;
	ld.global.nc.f64 	%fd1, [%rd6+-8];
	ld.global.nc.f64 	%fd2, [%rd6+8];
	add.f64 	%fd3, %fd1, %fd2;
	sub.s32 	%r15, %r3, %r5;
	mul.wide.s32 	%rd7, %r15, 8;
	add.s64 	%rd8, %rd2, %rd7;
	ld.global.nc.f64 	%fd4, [%rd8];
	add.f64 	%fd5, %fd3, %fd4;
	mul.wide.s32 	%rd9, %r5, 8;
	add.s64 	%rd10, %rd6, %rd9;
	ld.global.nc.f64 	%fd6, [%rd10];
	add.f64 	%fd7, %fd5, %fd6;
	mul.f64 	%fd8, %fd7, 0d3FD0000000000000;
	add.s64 	%rd11, %rd1, %rd5;
	st.global.f64 	[%rd11], %fd8;
$L__BB0_4:
	ret;

}


// ===== COMPILED SASS (sm_100) =====

	.target	sm_100

	.elftype	@"ET_EXEC"


//--------------------- .note.nv.tkinfo           --------------------------
	.section	.note.nv.tkinfo,"",@"SHT_NOTE"
	.sectionflags	@"SHF_NOTE_NV_TKINFO"
	.tkinfo
        /*0018*/ 	.word	0x00000002
        /*0030*/ 	.string	""
        /*0030*/ 	.string	"ptxas"
        /*0030*/ 	.string	"Cuda compilation tools, release 13.0, V13.0.88"
        /*0030*/ 	.string	"Build cuda_13.0.r13.0/compiler.36424714_0"
        /*0030*/ 	.string	"-arch sm_100 -m 64 "



//--------------------- .note.nv.cuinfo           --------------------------
	.section	.note.nv.cuinfo,"",@"SHT_NOTE"
	.sectionflags	@"SHF_NOTE_NV_CUINFO"
        /*0018*/ 	.short	0x0002
        /*001a*/ 	.short	0x0064
        /*001c*/ 	.short	0x0082
	.zero		2


//--------------------- .nv.info                  --------------------------
	.section	.nv.info,"",@"SHT_CUDA_INFO"
	.align	4


	//----- nvinfo : EIATTR_REGCOUNT
	.align		4
        /*0000*/ 	.byte	0x04, 0x2f
        /*0002*/ 	.short	(.L_1 - .L_0)
	.align		4
.L_0:
        /*0004*/ 	.word	index@(_Z21jacobiIterationKernelPKdPdi)
        /*0008*/ 	.word	0x00000010


	//----- nvinfo : EIATTR_FRAME_SIZE
	.align		4
.L_1:
        /*000c*/ 	.byte	0x04, 0x11
        /*000e*/ 	.short	(.L_3 - .L_2)
	.align		4
.L_2:
        /*0010*/ 	.word	index@(_Z21jacobiIterationKernelPKdPdi)
        /*0014*/ 	.word	0x00000000


	//----- nvinfo : EIATTR_MIN_STACK_SIZE
	.align		4
.L_3:
        /*0018*/ 	.byte	0x04, 0x12
        /*001a*/ 	.short	(.L_5 - .L_4)
	.align		4
.L_4:
        /*001c*/ 	.word	index@(_Z21jacobiIterationKernelPKdPdi)
        /*0020*/ 	.word	0x00000000
.L_5:


//--------------------- .nv.compat                --------------------------
	.section	.nv.compat,"",@"SHT_CUDA_COMPAT_INFO"
	.align	4
        /*0000*/ 	.byte	0x02, 0x09, 0x00, 0x00, 0x02, 0x02, 0x01, 0x00, 0x02, 0x05, 0x05, 0x00, 0x03, 0x07, 0x01, 0x01
        /*0010*/ 	.byte	0x02, 0x03, 0x00, 0x00, 0x02, 0x06, 0x01, 0x00, 0x04, 0x0b, 0x08, 0x00, 0x01, 0x00, 0x00, 0x00
        /*0020*/ 	.byte	0x00, 0x00, 0x00, 0x00


//--------------------- .nv.info._Z21jacobiIterationKernelPKdPdi --------------------------
	.section	.nv.info._Z21jacobiIterationKernelPKdPdi,"",@"SHT_CUDA_INFO"
	.sectionflags	@""
	.align	4


	//----- nvinfo : EIATTR_CUDA_API_VERSION
	.align		4
        /*0000*/ 	.byte	0x04, 0x37
        /*0002*/ 	.short	(.L_7 - .L_6)
.L_6:
        /*0004*/ 	.word	0x00000082


	//----- nvinfo : EIATTR_KPARAM_INFO
	.align		4
.L_7:
        /*0008*/ 	.byte	0x04, 0x17
        /*000a*/ 	.short	(.L_9 - .L_8)
.L_8:
        /*000c*/ 	.word	0x00000000
        /*0010*/ 	.short	0x0002
        /*0012*/ 	.short	0x0010
        /*0014*/ 	.byte	0x00, 0xf0, 0x11, 0x00


	//----- nvinfo : EIATTR_KPARAM_INFO
	.align		4
.L_9:
        /*0018*/ 	.byte	0x04, 0x17
        /*001a*/ 	.short	(.L_11 - .L_10)
.L_10:
        /*001c*/ 	.word	0x00000000
        /*0020*/ 	.short	0x0001
        /*0022*/ 	.short	0x0008
        /*0024*/ 	.byte	0x00, 0xf5, 0x21, 0x00


	//----- nvinfo : EIATTR_KPARAM_INFO
	.align		4
.L_11:
        /*0028*/ 	.byte	0x04, 0x17
        /*002a*/ 	.short	(.L_13 - .L_12)
.L_12:
        /*002c*/ 	.word	0x00000000
        /*0030*/ 	.short	0x0000
        /*0032*/ 	.short	0x0000
        /*0034*/ 	.byte	0x00, 0xf5, 0x21, 0x00


	//----- nvinfo : EIATTR_SPARSE_MMA_MASK
	.align		4
.L_13:
        /*0038*/ 	.byte	0x03, 0x50
        /*003a*/ 	.short	0x0000


	//----- nvinfo : EIATTR_MAXREG_COUNT
	.align		4
        /*003c*/ 	.byte	0x03, 0x1b
        /*003e*/ 	.short	0x00ff


	//----- nvinfo : EIATTR_MERCURY_ISA_VERSION
	.align		4
        /*0040*/ 	.byte	0x03, 0x5f
        /*0042*/ 	.short	0x0101


	//----- nvinfo : EIATTR_VRC_CTA_INIT_COUNT
	.align		4
        /*0044*/ 	.byte	0x02, 0x4a
	.zero		1
	.zero		1


	//----- nvinfo : EIATTR_EXIT_INSTR_OFFSETS
	.align		4
        /*0048*/ 	.byte	0x04, 0x1c
        /*004a*/ 	.short	(.L_15 - .L_14)


	//   ....[0]....
.L_14:
        /*004c*/ 	.word	0x000000c0


	//   ....[1]....
        /*0050*/ 	.word	0x000001b0


	//   ....[2]....
        /*0054*/ 	.word	0x000002c0


	//----- nvinfo : EIATTR_CRS_STACK_SIZE
	.align		4
.L_15:
        /*0058*/ 	.byte	0x04, 0x1e
        /*005a*/ 	.short	(.L_17 - .L_16)
.L_16:
        /*005c*/ 	.word	0x00000000


	//----- nvinfo : EIATTR_CBANK_PARAM_SIZE
	.align		4
.L_17:
        /*0060*/ 	.byte	0x03, 0x19
        /*0062*/ 	.short	0x0014


	//----- nvinfo : EIATTR_PARAM_CBANK
	.align		4
        /*0064*/ 	.byte	0x04, 0x0a
        /*0066*/ 	.short	(.L_19 - .L_18)
	.align		4
.L_18:
        /*0068*/ 	.word	index@(.nv.constant0._Z21jacobiIterationKernelPKdPdi)
        /*006c*/ 	.short	0x0380
        /*006e*/ 	.short	0x0014


	//----- nvinfo : EIATTR_SW_WAR
	.align		4
.L_19:
        /*0070*/ 	.byte	0x04, 0x36
        /*0072*/ 	.short	(.L_21 - .L_20)
.L_20:
        /*0074*/ 	.word	0x00000008
.L_21:


//--------------------- .nv.callgraph             --------------------------
	.section	.nv.callgraph,"",@"SHT_CUDA_CALLGRAPH"
	.align	4
	.sectionentsize	8
	.align		4
        /*0000*/ 	.word	0x00000000
	.align		4
        /*0004*/ 	.word	0xffffffff
	.align		4
        /*0008*/ 	.word	0x00000000
	.align		4
        /*000c*/ 	.word	0xfffffffe
	.align		4
        /*0010*/ 	.word	0x00000000
	.align		4
        /*0014*/ 	.word	0xfffffffd
	.align		4
        /*0018*/ 	.word	0x00000000
	.align		4
        /*001c*/ 	.word	0xfffffffc


//--------------------- .text._Z21jacobiIterationKernelPKdPdi --------------------------
	.section	.text._Z21jacobiIterationKernelPKdPdi,"ax",@progbits
	.align	128
        .global         _Z21jacobiIterationKernelPKdPdi
        .type           _Z21jacobiIterationKernelPKdPdi,@function
        .size           _Z21jacobiIterationKernelPKdPdi,(.L_x_2 - _Z21jacobiIterationKernelPKdPdi)
        .other          _Z21jacobiIterationKernelPKdPdi,@"STO_CUDA_ENTRY STV_DEFAULT"
_Z21jacobiIterationKernelPKdPdi:
.text._Z21jacobiIterationKernelPKdPdi:
[----:B------:R-:W-:Y:S01]  /*0000*/  LDC R1, c[0x0][0x37c] ;  /* 0x0000df00ff017b82 */ /* 0x000fe20000000800 */
[----:B------:R-:W0:Y:S07]  /*0010*/  S2R R3, SR_TID.X ;  /* 0x0000000000037919 */ /* 0x000e2e0000002100 */
[----:B------:R-:W0:Y:S01]  /*0020*/  S2UR UR4, SR_CTAID.X ;  /* 0x00000000000479c3 */ /* 0x000e220000002500 */
[----:B------:R-:W1:Y:S07]  /*0030*/  S2R R5, SR_TID.Y ;  /* 0x0000000000057919 */ /* 0x000e6e0000002200 */
[----:B------:R-:W0:Y:S08]  /*0040*/  LDC R0, c[0x0][0x360] ;  /* 0x0000d800ff007b82 */ /* 0x000e300000000800 */
[----:B------:R-:W1:Y:S08]  /*0050*/  S2UR UR5, SR_CTAID.Y ;  /* 0x00000000000579c3 */ /* 0x000e700000002600 */
[----:B------:R-:W1:Y:S08]  /*0060*/  LDC R2, c[0x0][0x364] ;  /* 0x0000d900ff027b82 */ /* 0x000e700000000800 */
[----:B------:R-:W2:Y:S01]  /*0070*/  LDC R13, c[0x0][0x390] ;  /* 0x0000e400ff0d7b82 */ /* 0x000ea20000000800 */
[----:B0-----:R-:W-:-:S02]  /*0080*/  IMAD R0, R0, UR4, R3 ;  /* 0x0000000400007c24 */ /* 0x001fc4000f8e0203 */
[----:B-1----:R-:W-:-:S05]  /*0090*/  IMAD R3, R2, UR5, R5 ;  /* 0x0000000502037c24 */ /* 0x002fca000f8e0205 */
[----:B------:R-:W-:-:S04]  /*00a0*/  VIMNMX R2, PT, PT, R0, R3, !PT ;  /* 0x0000000300027248 */ /* 0x000fc80007fe0100 */
[----:B--2---:R-:W-:-:S13]  /*00b0*/  ISETP.GE.AND P0, PT, R2, R13, PT ;  /* 0x0000000d0200720c */ /* 0x004fda0003f06270 */
[----:B------:R-:W-:Y:S05]  /*00c0*/  @P0 EXIT ;  /* 0x000000000000094d */ /* 0x000fea0003800000 */
[----:B------:R-:W-:Y:S01]  /*00d0*/  IADD3 R2, PT, PT, R13, -0x1, RZ ;  /* 0xffffffff0d027810 */ /* 0x000fe20007ffe0ff */
[----:B------:R-:W0:Y:S03]  /*00e0*/  LDCU.64 UR4, c[0x0][0x358] ;  /* 0x00006b00ff0477ac */ /* 0x000e260008000a00 */
[CC--:B------:R-:W-:Y:S02]  /*00f0*/  ISETP.NE.AND P0, PT, R0.reuse, R2.reuse, PT ;  /* 0x000000020000720c */ /* 0x0c0fe40003f05270 */
[C---:B------:R-:W-:Y:S02]  /*0100*/  ISETP.NE.AND P1, PT, R3.reuse, R2, PT ;  /* 0x000000020300720c */ /* 0x040fe40003f25270 */
[----:B------:R-:W-:Y:S01]  /*0110*/  ISETP.NE.AND P0, PT, R0, RZ, P0 ;  /* 0x000000ff0000720c */ /* 0x000fe20000705270 */
[----:B------:R-:W-:-:S03]  /*0120*/  IMAD R0, R3, R13, R0 ;  /* 0x0000000d03007224 */ /* 0x000fc600078e0200 */
[----:B------:R-:W-:-:S13]  /*0130*/  ISETP.NE.AND P0, PT, R3, RZ, P0 ;  /* 0x000000ff0300720c */ /* 0x000fda0000705270 */
[----:B0-----:R-:W-:Y:S05]  /*0140*/  @P0 BRA P1, `(.L_x_0) ;  /* 0x00000000001c0947 */ /* 0x001fea0000800000 */
[----:B------:R-:W0:Y:S08]  /*0150*/  LDC.64 R2, c[0x0][0x380] ;  /* 0x0000e000ff027b82 */ /* 0x000e300000000a00 */
[----:B------:R-:W1:Y:S01]  /*0160*/  LDC.64 R4, c[0x0][0x388] ;  /* 0x0000e200ff047b82 */ /* 0x000e620000000a00 */
[----:B0-----:R-:W-:-:S06]  /*0170*/  IMAD.WIDE R2, R0, 0x8, R2 ;  /* 0x0000000800027825 */ /* 0x001fcc00078e0202 */
[----:B------:R-:W2:Y:S01]  /*0180*/  LDG.E.64.CONSTANT R2, desc[UR4][R2.64] ;  /* 0x0000000402027981 */ /* 0x000ea2000c1e9b00 */
[----:B-1----:R-:W-:-:S05]  /*0190*/  IMAD.WIDE R4, R0, 0x8, R4 ;  /* 0x0000000800047825 */ /* 0x002fca00078e0204 */
[----:B--2---:R-:W-:Y:S01]  /*01a0*/  STG.E.64 desc[UR4][R4.64], R2 ;  /* 0x0000000204007986 */ /* 0x004fe2000c101b04 */
[----:B------:R-:W-:Y:S05]  /*01b0*/  EXIT ;  /* 0x000000000000794d */ /* 0x000fea0003800000 */
.L_x_0:
[----:B------:R-:W0:Y:S01]  /*01c0*/  LDC.64 R6, c[0x0][0x380] ;  /* 0x0000e000ff067b82 */ /* 0x000e220000000a00 */
[C---:B------:R-:W-:Y:S01]  /*01d0*/  IADD3 R9, PT, PT, R0.reuse, -R13, RZ ;  /* 0x8000000d00097210 */ /* 0x040fe20007ffe0ff */
[----:B0-----:R-:W-:-:S05]  /*01e0*/  IMAD.WIDE R10, R0, 0x8, R6 ;  /* 0x00000008000a7825 */ /* 0x001fca00078e0206 */
[----:B------:R-:W2:Y:S01]  /*01f0*/  LDG.E.64.CONSTANT R2, desc[UR4][R10.64+-0x8] ;  /* 0xfffff8040a027981 */ /* 0x000ea2000c1e9b00 */
[----:B------:R-:W-:-:S03]  /*0200*/  IMAD.WIDE R6, R9, 0x8, R6 ;  /* 0x0000000809067825 */ /* 0x000fc600078e0206 */
[----:B------:R-:W2:Y:S01]  /*0210*/  LDG.E.64.CONSTANT R4, desc[UR4][R10.64+0x8] ;  /* 0x000008040a047981 */ /* 0x000ea2000c1e9b00 */
[----:B------:R-:W-:-:S03]  /*0220*/  IMAD.WIDE R8, R13, 0x8, R10 ;  /* 0x000000080d087825 */ /* 0x000fc600078e020a */
[----:B------:R-:W3:Y:S04]  /*0230*/  LDG.E.64.CONSTANT R6, desc[UR4][R6.64] ;  /* 0x0000000406067981 */ /* 0x000ee8000c1e9b00 */
[----:B------:R-:W4:Y:S01]  /*0240*/  LDG.E.64.CONSTANT R8, desc[UR4][R8.64] ;  /* 0x0000000408087981 */ /* 0x000f22000c1e9b00 */
[----:B--2---:R-:W-:Y:S01]  /*0250*/  DADD R2, R2, R4 ;  /* 0x0000000002027229 */ /* 0x004fe20000000004 */
[----:B------:R-:W0:Y:S07]  /*0260*/  LDC.64 R4, c[0x0][0x388] ;  /* 0x0000e200ff047b82 */ /* 0x000e2e0000000a00 */
[----:B---3--:R-:W-:-:S08]  /*0270*/  DADD R2, R2, R6 ;  /* 0x0000000002027229 */ /* 0x008fd00000000006 */
[----:B----4-:R-:W-:-:S08]  /*0280*/  DADD R2, R2, R8 ;  /* 0x0000000002027229 */ /* 0x010fd00000000008 */
[----:B------:R-:W-:Y:S01]  /*0290*/  DMUL R2, R2, 0.25 ;  /* 0x3fd0000002027828 */ /* 0x000fe20000000000 */
[----:B0-----:R-:W-:-:S06]  /*02a0*/  IMAD.WIDE R4, R0, 0x8, R4 ;  /* 0x0000000800047825 */ /* 0x001fcc00078e0204 */
[----:B------:R-:W-:Y:S01]  /*02b0*/  STG.E.64 desc[UR4][R4.64], R2 ;  /* 0x0000000204007986 */ /* 0x000fe2000c101b04 */
[----:B------:R-:W-:Y:S05]  /*02c0*/  EXIT ;  /* 0x000000000000794d */ /* 0x000fea0003800000 */
.L_x_1:
[----:B------:R-:W-:-:S00]  /*02d0*/  BRA `(.L_x_1) ;  /* 0xfffffffc00fc7947 */ /* 0x000fc0000383ffff */
[----:B------:R-:W-:-:S00]  /*02e0*/  NOP ;  /* 0x0000000000007918 */ /* 0x000fc00000000000 */
        /* <DEDUP_REMOVED lines=9> */
.L_x_2:


//--------------------- .nv.shared.reserved.0     --------------------------
	.section	.nv.shared.reserved.0,"aw",@nobits
	.weak		__nv_reservedSMEM_offset_0_alias
	.size		__nv_reservedSMEM_offset_0_alias, 0, 64
	.other		__nv_reservedSMEM_offset_0_alias,@"STO_CUDA_RESERVED_SHARED STV_DEFAULT"
__nv_reservedSMEM_offset_0_alias:
	.zero		0
	.zero		64


//--------------------- .nv.constant0._Z21jacobiIterationKernelPKdPdi --------------------------
	.section	.nv.constant0._Z21jacobiIterationKernelPKdPdi,"a",@progbits
	.sectionflags	@""
	.align	4
.nv.constant0._Z21jacobiIterationKernelPKdPdi:
	.zero		916


//--------------------- SYMBOLS --------------------------

	.type		.nv.reservedSmem.offset0,@object
	.size		.nv.reservedSmem.offset0,0x4
